	.headerflags	@"EF_CUDA_TEXMODE_UNIFIED EF_CUDA_64BIT_ADDRESS EF_CUDA_ACCELERATORS EF_CUDA_SM90 EF_CUDA_VIRTUAL_SM(EF_CUDA_SM90)"
	.elftype	@"ET_EXEC"


//--------------------- .nv.info                  --------------------------
	.section	.nv.info,"",@"SHT_CUDA_INFO"
	.align	4


	//----- nvinfo : EIATTR_REGCOUNT
	.align		4
        /*0000*/ 	.byte	0x04, 0x2f
        /*0002*/ 	.short	(.L_3 - .L_2)
	.align		4
.L_2:
        /*0004*/ 	.word	index@(triton_poi_fused__native_batch_norm_legit_no_training_relu_threshold_backward_13)
        /*0008*/ 	.word	0x00000010


	//----- nvinfo : EIATTR_MIN_STACK_SIZE
	.align		4
.L_3:
        /*000c*/ 	.byte	0x04, 0x12
        /*000e*/ 	.short	(.L_5 - .L_4)
	.align		4
.L_4:
        /*0010*/ 	.word	index@(triton_poi_fused__native_batch_norm_legit_no_training_relu_threshold_backward_13)
        /*0014*/ 	.word	0x00000000


	//----- nvinfo : EIATTR_FRAME_SIZE
	.align		4
.L_5:
        /*0018*/ 	.byte	0x04, 0x11
        /*001a*/ 	.short	(.L_7 - .L_6)
	.align		4
.L_6:
        /*001c*/ 	.word	index@(triton_poi_fused__native_batch_norm_legit_no_training_relu_threshold_backward_13)
        /*0020*/ 	.word	0x00000000


	//----- nvinfo : EIATTR_MIN_STACK_SIZE
	.align		4
.L_7:
        /*0024*/ 	.byte	0x04, 0x12
        /*0026*/ 	.short	(.L_9 - .L_8)
	.align		4
.L_8:
        /*0028*/ 	.word	index@(triton_poi_fused__native_batch_norm_legit_no_training_relu_threshold_backward_13)
        /*002c*/ 	.word	0x00000000
.L_9:


//--------------------- .nv.info.triton_poi_fused__native_batch_norm_legit_no_training_relu_threshold_backward_13 --------------------------
	.section	.nv.info.triton_poi_fused__native_batch_norm_legit_no_training_relu_threshold_backward_13,"",@"SHT_CUDA_INFO"
	.sectionflags	@""
	.align	4


	//----- nvinfo : EIATTR_CUDA_API_VERSION
	.align		4
        /*0000*/ 	.byte	0x04, 0x37
        /*0002*/ 	.short	(.L_11 - .L_10)
.L_10:
        /*0004*/ 	.word	0x0000007c


	//----- nvinfo : EIATTR_KPARAM_INFO
	.align		4
.L_11:
        /*0008*/ 	.byte	0x04, 0x17
        /*000a*/ 	.short	(.L_13 - .L_12)
.L_12:
        /*000c*/ 	.word	0x00000000
        /*0010*/ 	.short	0x0007
        /*0012*/ 	.short	0x0038
        /*0014*/ 	.byte	0x00, 0xf0, 0x11, 0x00


	//----- nvinfo : EIATTR_KPARAM_INFO
	.align		4
.L_13:
        /*0018*/ 	.byte	0x04, 0x17
        /*001a*/ 	.short	(.L_15 - .L_14)
.L_14:
        /*001c*/ 	.word	0x00000000
        /*0020*/ 	.short	0x0006
        /*0022*/ 	.short	0x0030
        /*0024*/ 	.byte	0x00, 0xf4, 0x21, 0x00


	//----- nvinfo : EIATTR_KPARAM_INFO
	.align		4
.L_15:
        /*0028*/ 	.byte	0x04, 0x17
        /*002a*/ 	.short	(.L_17 - .L_16)
.L_16:
        /*002c*/ 	.word	0x00000000
        /*0030*/ 	.short	0x0005
        /*0032*/ 	.short	0x0028
        /*0034*/ 	.byte	0x00, 0xf4, 0x21, 0x00


	//----- nvinfo : EIATTR_KPARAM_INFO
	.align		4
.L_17:
        /*0038*/ 	.byte	0x04, 0x17
        /*003a*/ 	.short	(.L_19 - .L_18)
.L_18:
        /*003c*/ 	.word	0x00000000
        /*0040*/ 	.short	0x0004
        /*0042*/ 	.short	0x0020
        /*0044*/ 	.byte	0x00, 0xf4, 0x21, 0x00


	//----- nvinfo : EIATTR_KPARAM_INFO
	.align		4
.L_19:
        /*0048*/ 	.byte	0x04, 0x17
        /*004a*/ 	.short	(.L_21 - .L_20)
.L_20:
        /*004c*/ 	.word	0x00000000
        /*0050*/ 	.short	0x0003
        /*0052*/ 	.short	0x0018
        /*0054*/ 	.byte	0x00, 0xf4, 0x21, 0x00


	//----- nvinfo : EIATTR_KPARAM_INFO
	.align		4
.L_21:
        /*0058*/ 	.byte	0x04, 0x17
        /*005a*/ 	.short	(.L_23 - .L_22)
.L_22:
        /*005c*/ 	.word	0x00000000
        /*0060*/ 	.short	0x0002
        /*0062*/ 	.short	0x0010
        /*0064*/ 	.byte	0x00, 0xf4, 0x21, 0x00


	//----- nvinfo : EIATTR_KPARAM_INFO
	.align		4
.L_23:
        /*0068*/ 	.byte	0x04, 0x17
        /*006a*/ 	.short	(.L_25 - .L_24)
.L_24:
        /*006c*/ 	.word	0x00000000
        /*0070*/ 	.short	0x0001
        /*0072*/ 	.short	0x0008
        /*0074*/ 	.byte	0x00, 0xf4, 0x21, 0x00


	//----- nvinfo : EIATTR_KPARAM_INFO
	.align		4
.L_25:
        /*0078*/ 	.byte	0x04, 0x17
        /*007a*/ 	.short	(.L_27 - .L_26)
.L_26:
        /*007c*/ 	.word	0x00000000
        /*0080*/ 	.short	0x0000
        /*0082*/ 	.short	0x0000
        /*0084*/ 	.byte	0x00, 0xf4, 0x21, 0x00


	//----- nvinfo : EIATTR_SPARSE_MMA_MASK
	.align		4
.L_27:
        /*0088*/ 	.byte	0x03, 0x50
        /*008a*/ 	.short	0x0000


	//----- nvinfo : EIATTR_MAXREG_COUNT
	.align		4
        /*008c*/ 	.byte	0x03, 0x1b
        /*008e*/ 	.short	0x00ff


	//----- nvinfo : EIATTR_EXIT_INSTR_OFFSETS
	.align		4
        /*0090*/ 	.byte	0x04, 0x1c
        /*0092*/ 	.short	(.L_29 - .L_28)


	//   ....[0]....
.L_28:
        /*0094*/ 	.word	0x00000360


	//----- nvinfo : EIATTR_REQNTID
	.align		4
.L_29:
        /*0098*/ 	.byte	0x04, 0x10
        /*009a*/ 	.short	(.L_31 - .L_30)
.L_30:
        /*009c*/ 	.word	0x00000080
        /*00a0*/ 	.word	0x00000001
        /*00a4*/ 	.word	0x00000001


	//----- nvinfo : EIATTR_CBANK_PARAM_SIZE
	.align		4
.L_31:
        /*00a8*/ 	.byte	0x03, 0x19
        /*00aa*/ 	.short	0x003c


	//----- nvinfo : EIATTR_PARAM_CBANK
	.align		4
        /*00ac*/ 	.byte	0x04, 0x0a
        /*00ae*/ 	.short	(.L_33 - .L_32)
	.align		4
.L_32:
        /*00b0*/ 	.word	index@(.nv.constant0.triton_poi_fused__native_batch_norm_legit_no_training_relu_threshold_backward_13)
        /*00b4*/ 	.short	0x0210
        /*00b6*/ 	.short	0x003c


	//----- nvinfo : EIATTR_SW_WAR
	.align		4
.L_33:
        /*00b8*/ 	.byte	0x04, 0x36
        /*00ba*/ 	.short	(.L_35 - .L_34)
.L_34:
        /*00bc*/ 	.word	0x00000008
.L_35:


//--------------------- .nv.callgraph             --------------------------
	.section	.nv.callgraph,"",@"SHT_CUDA_CALLGRAPH"
	.align	4
	.sectionentsize	8
	.align		4
        /*0000*/ 	.word	0x00000000
	.align		4
        /*0004*/ 	.word	0xffffffff
	.align		4
        /*0008*/ 	.word	0x00000000
	.align		4
        /*000c*/ 	.word	0xfffffffe
	.align		4
        /*0010*/ 	.word	0x00000000
	.align		4
        /*0014*/ 	.word	0xfffffffd
	.align		4
        /*0018*/ 	.word	0x00000000
	.align		4
        /*001c*/ 	.word	0xfffffffc


//--------------------- .nv.constant4             --------------------------
	.section	.nv.constant4,"a",@progbits
	.align	8
	.align		8
.nv.constant4:
        /*0000*/ 	.dword	_$_str
	.align		8
        /*0008*/ 	.dword	_$_str_$_2


//--------------------- .text.triton_poi_fused__native_batch_norm_legit_no_training_relu_threshold_backward_13 --------------------------
	.section	.text.triton_poi_fused__native_batch_norm_legit_no_training_relu_threshold_backward_13,"ax",@progbits
	.align	128
        .global         triton_poi_fused__native_batch_norm_legit_no_training_relu_threshold_backward_13
        .type           triton_poi_fused__native_batch_norm_legit_no_training_relu_threshold_backward_13,@function
        .size           triton_poi_fused__native_batch_norm_legit_no_training_relu_threshold_backward_13,(.L_x_1 - triton_poi_fused__native_batch_norm_legit_no_training_relu_threshold_backward_13)
        .other          triton_poi_fused__native_batch_norm_legit_no_training_relu_threshold_backward_13,@"STO_CUDA_ENTRY STV_DEFAULT"
triton_poi_fused__native_batch_norm_legit_no_training_relu_threshold_backward_13:
.text.triton_poi_fused__native_batch_norm_legit_no_training_relu_threshold_backward_13:
[----:B------:R-:W-:Y:S01]  /*0000*/  LDC R1, c[0x0][0x28] ;  /* 0x00000a00ff017b82 */ /* 0x000fe20000000800 */
[----:B------:R-:W1:Y:S07]  /*0010*/  S2R R0, SR_TID.X ;  /* 0x0000000000007919 */ /* 0x000e6e0000002100 */
[----:B------:R-:W2:Y:S01]  /*0020*/  LDC.64 R6, c[0x0][0x220] ;  /* 0x00008800ff067b82 */ /* 0x000ea20000000a00 */
[----:B------:R-:W-:Y:S01]  /*0030*/  ULDC.64 UR4, c[0x0][0x208] ;  /* 0x0000820000047ab9 */ /* 0x000fe20000000a00 */
[----:B------:R-:W-:Y:S01]  /*0040*/  ULDC.64 UR6, c[0x0][0x240] ;  /* 0x0000900000067ab9 */ /* 0x000fe20000000a00 */
[----:B------:R-:W3:Y:S05]  /*0050*/  S2R R3, SR_CTAID.X ;  /* 0x0000000000037919 */ /* 0x000eea0000002500 */
[----:B------:R-:W4:Y:S08]  /*0060*/  LDC.64 R4, c[0x0][0x218] ;  /* 0x00008600ff047b82 */ /* 0x000f300000000a00 */
[----:B------:R-:W5:Y:S08]  /*0070*/  LDC.64 R8, c[0x0][0x228] ;  /* 0x00008a00ff087b82 */ /* 0x000f700000000a00 */
[----:B------:R-:W4:Y:S01]  /*0080*/  LDC.64 R10, c[0x0][0x230] ;  /* 0x00008c00ff0a7b82 */ /* 0x000f220000000a00 */
[----:B-1----:R-:W-:-:S02]  /*0090*/  LOP3.LUT R0, R0, 0x7f, RZ, 0xc0, !PT ;  /* 0x0000007f00007812 */ /* 0x002fc400078ec0ff */
[----:B---3--:R-:W-:-:S03]  /*00a0*/  SHF.R.S32.HI R2, RZ, 0x18, R3 ;  /* 0x00000018ff027819 */ /* 0x008fc60000011403 */
[----:B------:R-:W-:Y:S01]  /*00b0*/  IMAD R0, R3, 0x80, R0 ;  /* 0x0000008003007824 */ /* 0x000fe200078e0200 */
[----:B------:R-:W-:-:S04]  /*00c0*/  SGXT R3, R2, 0x1 ;  /* 0x000000010203781a */ /* 0x000fc80000000200 */
[----:B------:R-:W-:-:S04]  /*00d0*/  LEA.HI R3, R3, R0, RZ, 0x4 ;  /* 0x0000000003037211 */ /* 0x000fc800078f20ff */
[--C-:B------:R-:W-:Y:S02]  /*00e0*/  SHF.R.S32.HI R2, RZ, 0x4, R3.reuse ;  /* 0x00000004ff027819 */ /* 0x100fe40000011403 */
[----:B------:R-:W-:-:S04]  /*00f0*/  SHF.R.S32.HI R3, RZ, 0x1f, R3 ;  /* 0x0000001fff037819 */ /* 0x000fc80000011403 */
[----:B------:R-:W-:-:S04]  /*0100*/  LEA.HI R3, R3, R2, RZ, 0x9 ;  /* 0x0000000203037211 */ /* 0x000fc800078f48ff */
[----:B------:R-:W-:-:S05]  /*0110*/  LOP3.LUT R3, R3, 0xfffffe00, RZ, 0xc0, !PT ;  /* 0xfffffe0003037812 */ /* 0x000fca00078ec0ff */
[----:B------:R-:W-:Y:S02]  /*0120*/  IMAD.IADD R13, R2, 0x1, -R3 ;  /* 0x00000001020d7824 */ /* 0x000fe400078e0a03 */
[----:B------:R-:W1:Y:S02]  /*0130*/  LDC.64 R2, c[0x0][0x210] ;  /* 0x00008400ff027b82 */ /* 0x000e640000000a00 */
[----:B--2---:R-:W-:-:S06]  /*0140*/  IMAD.WIDE R6, R13, 0x4, R6 ;  /* 0x000000040d067825 */ /* 0x004fcc00078e0206 */
[----:B------:R-:W2:Y:S01]  /*0150*/  LDG.E.EL R6, desc[UR4][R6.64] ;  /* 0x0000000406067981 */ /* 0x000ea2000c2e1900 */
[----:B----4-:R-:W-:-:S06]  /*0160*/  IMAD.WIDE R4, R13, 0x4, R4 ;  /* 0x000000040d047825 */ /* 0x010fcc00078e0204 */
[----:B------:R3:W4:Y:S01]  /*0170*/  LDG.E.EL R5, desc[UR4][R4.64] ;  /* 0x0000000404057981 */ /* 0x000722000c2e1900 */
[----:B-1----:R-:W-:-:S06]  /*0180*/  IMAD.WIDE R2, R0, 0x4, R2 ;  /* 0x0000000400027825 */ /* 0x002fcc00078e0202 */
[----:B------:R-:W4:Y:S01]  /*0190*/  LDG.E R2, desc[UR4][R2.64] ;  /* 0x0000000402027981 */ /* 0x000f22000c1e1900 */
[----:B-----5:R-:W-:-:S04]  /*01a0*/  IMAD.WIDE R8, R13, 0x4, R8 ;  /* 0x000000040d087825 */ /* 0x020fc800078e0208 */
[----:B0-----:R-:W-:Y:S02]  /*01b0*/  IMAD.WIDE R10, R13, 0x4, R10 ;  /* 0x000000040d0a7825 */ /* 0x001fe400078e020a */
[----:B------:R-:W5:Y:S04]  /*01c0*/  LDG.E.EL R8, desc[UR4][R8.64] ;  /* 0x0000000408087981 */ /* 0x000f68000c2e1900 */
[----:B------:R-:W5:Y:S01]  /*01d0*/  LDG.E.EL R11, desc[UR4][R10.64] ;  /* 0x000000040a0b7981 */ /* 0x000f62000c2e1900 */
[----:B---3--:R-:W-:Y:S02]  /*01e0*/  IMAD.MOV.U32 R4, RZ, RZ, 0x3e800000 ;  /* 0x3e800000ff047424 */ /* 0x008fe400078e00ff */
[----:B--2---:R-:W-:-:S04]  /*01f0*/  FADD R6, R6, 9.9999997473787516356e-06 ;  /* 0x3727c5ac06067421 */ /* 0x004fc80000000000 */
[----:B------:R-:W0:Y:S02]  /*0200*/  MUFU.SQRT R7, R6 ;  /* 0x0000000600077308 */ /* 0x000e240000002000 */
[C---:B0-----:R-:W-:Y:S02]  /*0210*/  FSETP.GT.AND P0, PT, R7.reuse, 8.50705917302346158658e+37, PT ;  /* 0x7e8000000700780b */ /* 0x041fe40003f04000 */
[----:B------:R-:W-:-:S11]  /*0220*/  FSETP.GEU.AND P1, PT, R7, 1.175494350822287508e-38, PT ;  /* 0x008000000700780b */ /* 0x000fd60003f2e000 */
[----:B------:R-:W-:-:S04]  /*0230*/  @P0 FMUL R7, R7, 0.25 ;  /* 0x3e80000007070820 */ /* 0x000fc80000400000 */
[----:B------:R-:W-:-:S06]  /*0240*/  @!P1 FMUL R7, R7, 16777216 ;  /* 0x4b80000007079820 */ /* 0x000fcc0000400000 */
[----:B------:R-:W0:Y:S01]  /*0250*/  MUFU.RCP R7, R7 ;  /* 0x0000000700077308 */ /* 0x000e220000001000 */
[----:B------:R-:W-:Y:S01]  /*0260*/  FSEL R4, R4, 1, P0 ;  /* 0x3f80000004047808 */ /* 0x000fe20000000000 */
[----:B----4-:R-:W-:Y:S02]  /*0270*/  FADD R5, R2, -R5 ;  /* 0x8000000502057221 */ /* 0x010fe40000000000 */
[----:B------:R-:W1:Y:S02]  /*0280*/  LDC.64 R2, c[0x0][0x238] ;  /* 0x00008e00ff027b82 */ /* 0x000e640000000a00 */
[----:B------:R-:W-:-:S04]  /*0290*/  @!P1 FMUL R4, R4, 16777216 ;  /* 0x4b80000004049820 */ /* 0x000fc80000400000 */
[----:B0-----:R-:W-:-:S04]  /*02a0*/  FMUL R4, R7, R4 ;  /* 0x0000000407047220 */ /* 0x001fc80000400000 */
[----:B------:R-:W-:-:S04]  /*02b0*/  FMUL R4, R5, R4 ;  /* 0x0000000405047220 */ /* 0x000fc80000400000 */
[----:B-----5:R-:W-:-:S05]  /*02c0*/  FFMA R4, R8, R4, R11 ;  /* 0x0000000408047223 */ /* 0x020fca000000000b */
[----:B------:R-:W-:-:S04]  /*02d0*/  FSETP.GEU.AND P0, PT, R4, RZ, PT ;  /* 0x000000ff0400720b */ /* 0x000fc80003f0e000 */
[----:B------:R-:W-:Y:S02]  /*02e0*/  FSEL R7, R4, RZ, P0 ;  /* 0x000000ff04077208 */ /* 0x000fe40000000000 */
[----:B------:R-:W-:Y:S02]  /*02f0*/  IADD3 R4, P1, R0, UR6, RZ ;  /* 0x0000000600047c10 */ /* 0x000fe4000ff3e0ff */
[----:B------:R-:W-:Y:S01]  /*0300*/  FSETP.GTU.AND P0, PT, R7, RZ, PT ;  /* 0x000000ff0700720b */ /* 0x000fe20003f0c000 */
[C---:B-1----:R-:W-:Y:S01]  /*0310*/  IMAD.WIDE R2, R0.reuse, 0x4, R2 ;  /* 0x0000000400027825 */ /* 0x042fe200078e0202 */
[----:B------:R-:W-:Y:S02]  /*0320*/  LEA.HI.X.SX32 R5, R0, UR7, 0x1, P1 ;  /* 0x0000000700057c11 */ /* 0x000fe400088f0eff */
[----:B------:R-:W-:Y:S02]  /*0330*/  SEL R9, RZ, 0x1, P0 ;  /* 0x00000001ff097807 */ /* 0x000fe40000000000 */
[----:B------:R-:W-:Y:S04]  /*0340*/  STG.E desc[UR4][R2.64], R7 ;  /* 0x0000000702007986 */ /* 0x000fe8000c101904 */
[----:B------:R-:W-:Y:S01]  /*0350*/  STG.E.U8 desc[UR4][R4.64], R9 ;  /* 0x0000000904007986 */ /* 0x000fe2000c101104 */
[----:B------:R-:W-:Y:S05]  /*0360*/  EXIT ;  /* 0x000000000000794d */ /* 0x000fea0003800000 */
.L_x_0:
[----:B------:R-:W-:-:S00]  /*0370*/  BRA `(.L_x_0) ;  /* 0xfffffffc00fc7947 */ /* 0x000fc0000383ffff */
[----:B------:R-:W-:-:S00]  /*0380*/  NOP ;  /* 0x0000000000007918 */ /* 0x000fc00000000000 */
[----:B------:R-:W-:-:S00]  /*0390*/  NOP ;  /* 0x0000000000007918 */ /* 0x000fc00000000000 */
[----:B------:R-:W-:-:S00]  /*03a0*/  NOP ;  /* 0x0000000000007918 */ /* 0x000fc00000000000 */
[----:B------:R-:W-:-:S00]  /*03b0*/  NOP ;  /* 0x0000000000007918 */ /* 0x000fc00000000000 */
[----:B------:R-:W-:-:S00]  /*03c0*/  NOP ;  /* 0x0000000000007918 */ /* 0x000fc00000000000 */
[----:B------:R-:W-:-:S00]  /*03d0*/  NOP ;  /* 0x0000000000007918 */ /* 0x000fc00000000000 */
[----:B------:R-:W-:-:S00]  /*03e0*/  NOP ;  /* 0x0000000000007918 */ /* 0x000fc00000000000 */
[----:B------:R-:W-:-:S00]  /*03f0*/  NOP ;  /* 0x0000000000007918 */ /* 0x000fc00000000000 */
.L_x_1:


//--------------------- .nv.global.init           --------------------------
	.section	.nv.global.init,"aw",@progbits
.nv.global.init:
	.type		_$_str,@object
	.size		_$_str,(_$_str_$_2 - _$_str)
_$_str:
        /*0000*/ 	.byte	0x5f, 0x5f, 0x43, 0x55, 0x44, 0x41, 0x5f, 0x46, 0x54, 0x5a, 0x00
	.type		_$_str_$_2,@object
	.size		_$_str_$_2,(.L_1 - _$_str_$_2)
_$_str_$_2:
        /*000b*/ 	.byte	0x5f, 0x5f, 0x43, 0x55, 0x44, 0x41, 0x5f, 0x50, 0x52, 0x45, 0x43, 0x5f, 0x53, 0x51, 0x52, 0x54
        /*001b*/ 	.byte	0x00
.L_1:


//--------------------- .nv.constant0.triton_poi_fused__native_batch_norm_legit_no_training_relu_threshold_backward_13 --------------------------
	.section	.nv.constant0.triton_poi_fused__native_batch_norm_legit_no_training_relu_threshold_backward_13,"a",@progbits
	.sectionflags	@""
	.align	4
.nv.constant0.triton_poi_fused__native_batch_norm_legit_no_training_relu_threshold_backward_13:
	.zero		588
